//
// Generated by NVIDIA NVVM Compiler
//
// Compiler Build ID: CL-36424714
// Cuda compilation tools, release 13.0, V13.0.88
// Based on NVVM 20.0.0
//

.version 9.0
.target sm_100
.address_size 64

	// .globl	_Z7shift_rPjS_j
.global .align 1 .b8 _ZN34_INTERNAL_cf18659c_4_k_cu_10e706b24cuda3std3__45__cpo5beginE[1];
.global .align 1 .b8 _ZN34_INTERNAL_cf18659c_4_k_cu_10e706b24cuda3std3__45__cpo3endE[1];
.global .align 1 .b8 _ZN34_INTERNAL_cf18659c_4_k_cu_10e706b24cuda3std3__45__cpo6cbeginE[1];
.global .align 1 .b8 _ZN34_INTERNAL_cf18659c_4_k_cu_10e706b24cuda3std3__45__cpo4cendE[1];
.global .align 1 .b8 _ZN34_INTERNAL_cf18659c_4_k_cu_10e706b24cuda3std3__45__cpo6rbeginE[1];
.global .align 1 .b8 _ZN34_INTERNAL_cf18659c_4_k_cu_10e706b24cuda3std3__45__cpo4rendE[1];
.global .align 1 .b8 _ZN34_INTERNAL_cf18659c_4_k_cu_10e706b24cuda3std3__45__cpo7crbeginE[1];
.global .align 1 .b8 _ZN34_INTERNAL_cf18659c_4_k_cu_10e706b24cuda3std3__45__cpo5crendE[1];
.global .align 1 .b8 _ZN34_INTERNAL_cf18659c_4_k_cu_10e706b24cuda3std3__436_GLOBAL__N__cf18659c_4_k_cu_10e706b26ignoreE[1];
.global .align 1 .b8 _ZN34_INTERNAL_cf18659c_4_k_cu_10e706b24cuda3std3__419piecewise_constructE[1];
.global .align 1 .b8 _ZN34_INTERNAL_cf18659c_4_k_cu_10e706b24cuda3std3__48in_placeE[1];
.global .align 1 .b8 _ZN34_INTERNAL_cf18659c_4_k_cu_10e706b24cuda3std3__420unreachable_sentinelE[1];
.global .align 1 .b8 _ZN34_INTERNAL_cf18659c_4_k_cu_10e706b24cuda3std3__47nulloptE[1];
.global .align 1 .b8 _ZN34_INTERNAL_cf18659c_4_k_cu_10e706b24cuda3std3__48unexpectE[1];
.global .align 1 .b8 _ZN34_INTERNAL_cf18659c_4_k_cu_10e706b24cuda3std6ranges3__45__cpo4swapE[1];
.global .align 1 .b8 _ZN34_INTERNAL_cf18659c_4_k_cu_10e706b24cuda3std6ranges3__45__cpo9iter_moveE[1];
.global .align 1 .b8 _ZN34_INTERNAL_cf18659c_4_k_cu_10e706b24cuda3std6ranges3__45__cpo5beginE[1];
.global .align 1 .b8 _ZN34_INTERNAL_cf18659c_4_k_cu_10e706b24cuda3std6ranges3__45__cpo3endE[1];
.global .align 1 .b8 _ZN34_INTERNAL_cf18659c_4_k_cu_10e706b24cuda3std6ranges3__45__cpo6cbeginE[1];
.global .align 1 .b8 _ZN34_INTERNAL_cf18659c_4_k_cu_10e706b24cuda3std6ranges3__45__cpo4cendE[1];
.global .align 1 .b8 _ZN34_INTERNAL_cf18659c_4_k_cu_10e706b24cuda3std6ranges3__45__cpo7advanceE[1];
.global .align 1 .b8 _ZN34_INTERNAL_cf18659c_4_k_cu_10e706b24cuda3std6ranges3__45__cpo9iter_swapE[1];
.global .align 1 .b8 _ZN34_INTERNAL_cf18659c_4_k_cu_10e706b24cuda3std6ranges3__45__cpo4nextE[1];
.global .align 1 .b8 _ZN34_INTERNAL_cf18659c_4_k_cu_10e706b24cuda3std6ranges3__45__cpo4prevE[1];
.global .align 1 .b8 _ZN34_INTERNAL_cf18659c_4_k_cu_10e706b24cuda3std6ranges3__45__cpo4dataE[1];
.global .align 1 .b8 _ZN34_INTERNAL_cf18659c_4_k_cu_10e706b24cuda3std6ranges3__45__cpo5cdataE[1];
.global .align 1 .b8 _ZN34_INTERNAL_cf18659c_4_k_cu_10e706b24cuda3std6ranges3__45__cpo4sizeE[1];
.global .align 1 .b8 _ZN34_INTERNAL_cf18659c_4_k_cu_10e706b24cuda3std6ranges3__45__cpo5ssizeE[1];
.global .align 1 .b8 _ZN34_INTERNAL_cf18659c_4_k_cu_10e706b24cuda3std6ranges3__45__cpo8distanceE[1];
.global .align 1 .b8 _ZN34_INTERNAL_cf18659c_4_k_cu_10e706b26thrust24THRUST_300001_SM_1000_NS8cuda_cub3parE[1];
.global .align 1 .b8 _ZN34_INTERNAL_cf18659c_4_k_cu_10e706b26thrust24THRUST_300001_SM_1000_NS8cuda_cub10par_nosyncE[1];
.global .align 1 .b8 _ZN34_INTERNAL_cf18659c_4_k_cu_10e706b26thrust24THRUST_300001_SM_1000_NS6system6detail10sequential3seqE[1];
.global .align 1 .b8 _ZN34_INTERNAL_cf18659c_4_k_cu_10e706b26thrust24THRUST_300001_SM_1000_NS12placeholders2_1E[1];
.global .align 1 .b8 _ZN34_INTERNAL_cf18659c_4_k_cu_10e706b26thrust24THRUST_300001_SM_1000_NS12placeholders2_2E[1];
.global .align 1 .b8 _ZN34_INTERNAL_cf18659c_4_k_cu_10e706b26thrust24THRUST_300001_SM_1000_NS12placeholders2_3E[1];
.global .align 1 .b8 _ZN34_INTERNAL_cf18659c_4_k_cu_10e706b26thrust24THRUST_300001_SM_1000_NS12placeholders2_4E[1];
.global .align 1 .b8 _ZN34_INTERNAL_cf18659c_4_k_cu_10e706b26thrust24THRUST_300001_SM_1000_NS12placeholders2_5E[1];
.global .align 1 .b8 _ZN34_INTERNAL_cf18659c_4_k_cu_10e706b26thrust24THRUST_300001_SM_1000_NS12placeholders2_6E[1];
.global .align 1 .b8 _ZN34_INTERNAL_cf18659c_4_k_cu_10e706b26thrust24THRUST_300001_SM_1000_NS12placeholders2_7E[1];
.global .align 1 .b8 _ZN34_INTERNAL_cf18659c_4_k_cu_10e706b26thrust24THRUST_300001_SM_1000_NS12placeholders2_8E[1];
.global .align 1 .b8 _ZN34_INTERNAL_cf18659c_4_k_cu_10e706b26thrust24THRUST_300001_SM_1000_NS12placeholders2_9E[1];
.global .align 1 .b8 _ZN34_INTERNAL_cf18659c_4_k_cu_10e706b26thrust24THRUST_300001_SM_1000_NS12placeholders3_10E[1];
.global .align 1 .b8 _ZN34_INTERNAL_cf18659c_4_k_cu_10e706b26thrust24THRUST_300001_SM_1000_NS3seqE[1];

.visible .entry _Z7shift_rPjS_j(
	.param .u64 .ptr .align 1 _Z7shift_rPjS_j_param_0,
	.param .u64 .ptr .align 1 _Z7shift_rPjS_j_param_1,
	.param .u32 _Z7shift_rPjS_j_param_2
)
{
	.reg .pred 	%p<2>;
	.reg .b32 	%r<9>;
	.reg .b64 	%rd<9>;

	ld.param.u64 	%rd1, [_Z7shift_rPjS_j_param_0];
	ld.param.u64 	%rd2, [_Z7shift_rPjS_j_param_1];
	ld.param.u32 	%r2, [_Z7shift_rPjS_j_param_2];
	mov.u32 	%r3, %ctaid.x;
	mov.u32 	%r4, %ntid.x;
	mov.u32 	%r5, %tid.x;
	mad.lo.s32 	%r1, %r3, %r4, %r5;
	setp.ge.u32 	%p1, %r1, %r2;
	@%p1 bra 	$L__BB0_2;
	cvta.to.global.u64 	%rd3, %rd1;
	cvta.to.global.u64 	%rd4, %rd2;
	not.b32 	%r6, %r1;
	add.s32 	%r7, %r2, %r6;
	mul.wide.u32 	%rd5, %r7, 4;
	add.s64 	%rd6, %rd3, %rd5;
	ld.global.u32 	%r8, [%rd6];
	mul.wide.s32 	%rd7, %r1, 4;
	add.s64 	%rd8, %rd4, %rd7;
	st.global.u32 	[%rd8], %r8;
$L__BB0_2:
	ret;

}
	// .globl	_ZN3cub18CUB_300001_SM_10006detail11EmptyKernelIvEEvv
.visible .entry _ZN3cub18CUB_300001_SM_10006detail11EmptyKernelIvEEvv()
{


	ret;

}


// ===== COMPILED SASS (sm_100) =====

	.target	sm_100

	.elftype	@"ET_EXEC"


//--------------------- .note.nv.tkinfo           --------------------------
	.section	.note.nv.tkinfo,"",@"SHT_NOTE"
	.sectionflags	@"SHF_NOTE_NV_TKINFO"
	.tkinfo
        /*0018*/ 	.word	0x00000002
        /*0030*/ 	.string	""
        /*0030*/ 	.string	"ptxas"
        /*0030*/ 	.string	"Cuda compilation tools, release 13.0, V13.0.88"
        /*0030*/ 	.string	"Build cuda_13.0.r13.0/compiler.36424714_0"
        /*0030*/ 	.string	"-arch sm_100 -m 64 "



//--------------------- .note.nv.cuinfo           --------------------------
	.section	.note.nv.cuinfo,"",@"SHT_NOTE"
	.sectionflags	@"SHF_NOTE_NV_CUINFO"
        /*0018*/ 	.short	0x0002
        /*001a*/ 	.short	0x0064
        /*001c*/ 	.short	0x0082
	.zero		2


//--------------------- .nv.info                  --------------------------
	.section	.nv.info,"",@"SHT_CUDA_INFO"
	.align	4


	//----- nvinfo : EIATTR_REGCOUNT
	.align		4
        /*0000*/ 	.byte	0x04, 0x2f
        /*0002*/ 	.short	(.L_44 - .L_43)
	.align		4
.L_43:
        /*0004*/ 	.word	index@(_Z7shift_rPjS_j)
        /*0008*/ 	.word	0x0000000a


	//----- nvinfo : EIATTR_FRAME_SIZE
	.align		4
.L_44:
        /*000c*/ 	.byte	0x04, 0x11
        /*000e*/ 	.short	(.L_46 - .L_45)
	.align		4
.L_45:
        /*0010*/ 	.word	index@(_Z7shift_rPjS_j)
        /*0014*/ 	.word	0x00000000


	//----- nvinfo : EIATTR_REGCOUNT
	.align		4
.L_46:
        /*0018*/ 	.byte	0x04, 0x2f
        /*001a*/ 	.short	(.L_48 - .L_47)
	.align		4
.L_47:
        /*001c*/ 	.word	index@(_ZN3cub18CUB_300001_SM_10006detail11EmptyKernelIvEEvv)
        /*0020*/ 	.word	0x00000004


	//----- nvinfo : EIATTR_FRAME_SIZE
	.align		4
.L_48:
        /*0024*/ 	.byte	0x04, 0x11
        /*0026*/ 	.short	(.L_50 - .L_49)
	.align		4
.L_49:
        /*0028*/ 	.word	index@(_ZN3cub18CUB_300001_SM_10006detail11EmptyKernelIvEEvv)
        /*002c*/ 	.word	0x00000000


	//----- nvinfo : EIATTR_MIN_STACK_SIZE
	.align		4
.L_50:
        /*0030*/ 	.byte	0x04, 0x12
        /*0032*/ 	.short	(.L_52 - .L_51)
	.align		4
.L_51:
        /*0034*/ 	.word	index@(_ZN3cub18CUB_300001_SM_10006detail11EmptyKernelIvEEvv)
        /*0038*/ 	.word	0x00000000


	//----- nvinfo : EIATTR_MIN_STACK_SIZE
	.align		4
.L_52:
        /*003c*/ 	.byte	0x04, 0x12
        /*003e*/ 	.short	(.L_54 - .L_53)
	.align		4
.L_53:
        /*0040*/ 	.word	index@(_Z7shift_rPjS_j)
        /*0044*/ 	.word	0x00000000
.L_54:


//--------------------- .nv.compat                --------------------------
	.section	.nv.compat,"",@"SHT_CUDA_COMPAT_INFO"
	.align	4
        /*0000*/ 	.byte	0x02, 0x09, 0x00, 0x00, 0x02, 0x02, 0x01, 0x00, 0x02, 0x05, 0x05, 0x00, 0x03, 0x07, 0x01, 0x01
        /*0010*/ 	.byte	0x02, 0x03, 0x00, 0x00, 0x02, 0x06, 0x01, 0x00, 0x04, 0x0b, 0x08, 0x00, 0x09, 0x00, 0x00, 0x00
        /*0020*/ 	.byte	0x00, 0x00, 0x00, 0x00


//--------------------- .nv.info._ZN3cub18CUB_300001_SM_10006detail11EmptyKernelIvEEvv --------------------------
	.section	.nv.info._ZN3cub18CUB_300001_SM_10006detail11EmptyKernelIvEEvv,"",@"SHT_CUDA_INFO"
	.sectionflags	@""
	.align	4


	//----- nvinfo : EIATTR_CUDA_API_VERSION
	.align		4
        /*0000*/ 	.byte	0x04, 0x37
        /*0002*/ 	.short	(.L_56 - .L_55)
.L_55:
        /*0004*/ 	.word	0x00000082


	//----- nvinfo : EIATTR_SPARSE_MMA_MASK
	.align		4
.L_56:
        /*0008*/ 	.byte	0x03, 0x50
        /*000a*/ 	.short	0x0000


	//----- nvinfo : EIATTR_MAXREG_COUNT
	.align		4
        /*000c*/ 	.byte	0x03, 0x1b
        /*000e*/ 	.short	0x00ff


	//----- nvinfo : EIATTR_MERCURY_ISA_VERSION
	.align		4
        /*0010*/ 	.byte	0x03, 0x5f
        /*0012*/ 	.short	0x0101


	//----- nvinfo : EIATTR_VRC_CTA_INIT_COUNT
	.align		4
        /*0014*/ 	.byte	0x02, 0x4a
	.zero		1
	.zero		1


	//----- nvinfo : EIATTR_EXIT_INSTR_OFFSETS
	.align		4
        /*0018*/ 	.byte	0x04, 0x1c
        /*001a*/ 	.short	(.L_58 - .L_57)


	//   ....[0]....
.L_57:
        /*001c*/ 	.word	0x00000010


	//----- nvinfo : EIATTR_SW_WAR
	.align		4
.L_58:
        /*0020*/ 	.byte	0x04, 0x36
        /*0022*/ 	.short	(.L_60 - .L_59)
.L_59:
        /*0024*/ 	.word	0x00000008
.L_60:


//--------------------- .nv.info._Z7shift_rPjS_j  --------------------------
	.section	.nv.info._Z7shift_rPjS_j,"",@"SHT_CUDA_INFO"
	.sectionflags	@""
	.align	4


	//----- nvinfo : EIATTR_CUDA_API_VERSION
	.align		4
        /*0000*/ 	.byte	0x04, 0x37
        /*0002*/ 	.short	(.L_62 - .L_61)
.L_61:
        /*0004*/ 	.word	0x00000082


	//----- nvinfo : EIATTR_KPARAM_INFO
	.align		4
.L_62:
        /*0008*/ 	.byte	0x04, 0x17
        /*000a*/ 	.short	(.L_64 - .L_63)
.L_63:
        /*000c*/ 	.word	0x00000000
        /*0010*/ 	.short	0x0002
        /*0012*/ 	.short	0x0010
        /*0014*/ 	.byte	0x00, 0xf0, 0x11, 0x00


	//----- nvinfo : EIATTR_KPARAM_INFO
	.align		4
.L_64:
        /*0018*/ 	.byte	0x04, 0x17
        /*001a*/ 	.short	(.L_66 - .L_65)
.L_65:
        /*001c*/ 	.word	0x00000000
        /*0020*/ 	.short	0x0001
        /*0022*/ 	.short	0x0008
        /*0024*/ 	.byte	0x00, 0xf5, 0x21, 0x00


	//----- nvinfo : EIATTR_KPARAM_INFO
	.align		4
.L_66:
        /*0028*/ 	.byte	0x04, 0x17
        /*002a*/ 	.short	(.L_68 - .L_67)
.L_67:
        /*002c*/ 	.word	0x00000000
        /*0030*/ 	.short	0x0000
        /*0032*/ 	.short	0x0000
        /*0034*/ 	.byte	0x00, 0xf5, 0x21, 0x00


	//----- nvinfo : EIATTR_SPARSE_MMA_MASK
	.align		4
.L_68:
        /*0038*/ 	.byte	0x03, 0x50
        /*003a*/ 	.short	0x0000


	//----- nvinfo : EIATTR_MAXREG_COUNT
	.align		4
        /*003c*/ 	.byte	0x03, 0x1b
        /*003e*/ 	.short	0x00ff


	//----- nvinfo : EIATTR_MERCURY_ISA_VERSION
	.align		4
        /*0040*/ 	.byte	0x03, 0x5f
        /*0042*/ 	.short	0x0101


	//----- nvinfo : EIATTR_VRC_CTA_INIT_COUNT
	.align		4
        /*0044*/ 	.byte	0x02, 0x4a
	.zero		1
	.zero		1


	//----- nvinfo : EIATTR_EXIT_INSTR_OFFSETS
	.align		4
        /*0048*/ 	.byte	0x04, 0x1c
        /*004a*/ 	.short	(.L_70 - .L_69)


	//   ....[0]....
.L_69:
        /*004c*/ 	.word	0x00000070


	//   ....[1]....
        /*0050*/ 	.word	0x00000110


	//----- nvinfo : EIATTR_CBANK_PARAM_SIZE
	.align		4
.L_70:
        /*0054*/ 	.byte	0x03, 0x19
        /*0056*/ 	.short	0x0014


	//----- nvinfo : EIATTR_PARAM_CBANK
	.align		4
        /*0058*/ 	.byte	0x04, 0x0a
        /*005a*/ 	.short	(.L_72 - .L_71)
	.align		4
.L_71:
        /*005c*/ 	.word	index@(.nv.constant0._Z7shift_rPjS_j)
        /*0060*/ 	.short	0x0380
        /*0062*/ 	.short	0x0014


	//----- nvinfo : EIATTR_SW_WAR
	.align		4
.L_72:
        /*0064*/ 	.byte	0x04, 0x36
        /*0066*/ 	.short	(.L_74 - .L_73)
.L_73:
        /*0068*/ 	.word	0x00000008
.L_74:


//--------------------- .nv.callgraph             --------------------------
	.section	.nv.callgraph,"",@"SHT_CUDA_CALLGRAPH"
	.align	4
	.sectionentsize	8
	.align		4
        /*0000*/ 	.word	0x00000000
	.align		4
        /*0004*/ 	.word	0xffffffff
	.align		4
        /*0008*/ 	.word	0x00000000
	.align		4
        /*000c*/ 	.word	0xfffffffe
	.align		4
        /*0010*/ 	.word	0x00000000
	.align		4
        /*0014*/ 	.word	0xfffffffd
	.align		4
        /*0018*/ 	.word	0x00000000
	.align		4
        /*001c*/ 	.word	0xfffffffc


//--------------------- .nv.constant4             --------------------------
	.section	.nv.constant4,"a",@progbits
	.align	8
	.align		8
.nv.constant4:
        /*0000*/ 	.dword	_ZN34_INTERNAL_cf18659c_4_k_cu_10e706b24cuda3std3__45__cpo5beginE
	.align		8
        /*0008*/ 	.dword	_ZN34_INTERNAL_cf18659c_4_k_cu_10e706b24cuda3std3__45__cpo3endE
	.align		8
        /*0010*/ 	.dword	_ZN34_INTERNAL_cf18659c_4_k_cu_10e706b24cuda3std3__45__cpo6cbeginE
	.align		8
        /*0018*/ 	.dword	_ZN34_INTERNAL_cf18659c_4_k_cu_10e706b24cuda3std3__45__cpo4cendE
	.align		8
        /*0020*/ 	.dword	_ZN34_INTERNAL_cf18659c_4_k_cu_10e706b24cuda3std3__45__cpo6rbeginE
	.align		8
        /*0028*/ 	.dword	_ZN34_INTERNAL_cf18659c_4_k_cu_10e706b24cuda3std3__45__cpo4rendE
	.align		8
        /*0030*/ 	.dword	_ZN34_INTERNAL_cf18659c_4_k_cu_10e706b24cuda3std3__45__cpo7crbeginE
	.align		8
        /*0038*/ 	.dword	_ZN34_INTERNAL_cf18659c_4_k_cu_10e706b24cuda3std3__45__cpo5crendE
	.align		8
        /*0040*/ 	.dword	_ZN34_INTERNAL_cf18659c_4_k_cu_10e706b24cuda3std3__436_GLOBAL__N__cf18659c_4_k_cu_10e706b26ignoreE
	.align		8
        /*0048*/ 	.dword	_ZN34_INTERNAL_cf18659c_4_k_cu_10e706b24cuda3std3__419piecewise_constructE
	.align		8
        /*0050*/ 	.dword	_ZN34_INTERNAL_cf18659c_4_k_cu_10e706b24cuda3std3__48in_placeE
	.align		8
        /*0058*/ 	.dword	_ZN34_INTERNAL_cf18659c_4_k_cu_10e706b24cuda3std3__420unreachable_sentinelE
	.align		8
        /*0060*/ 	.dword	_ZN34_INTERNAL_cf18659c_4_k_cu_10e706b24cuda3std3__47nulloptE
	.align		8
        /*0068*/ 	.dword	_ZN34_INTERNAL_cf18659c_4_k_cu_10e706b24cuda3std3__48unexpectE
	.align		8
        /*0070*/ 	.dword	_ZN34_INTERNAL_cf18659c_4_k_cu_10e706b24cuda3std6ranges3__45__cpo4swapE
	.align		8
        /*0078*/ 	.dword	_ZN34_INTERNAL_cf18659c_4_k_cu_10e706b24cuda3std6ranges3__45__cpo9iter_moveE
	.align		8
        /*0080*/ 	.dword	_ZN34_INTERNAL_cf18659c_4_k_cu_10e706b24cuda3std6ranges3__45__cpo5beginE
	.align		8
        /*0088*/ 	.dword	_ZN34_INTERNAL_cf18659c_4_k_cu_10e706b24cuda3std6ranges3__45__cpo3endE
	.align		8
        /*0090*/ 	.dword	_ZN34_INTERNAL_cf18659c_4_k_cu_10e706b24cuda3std6ranges3__45__cpo6cbeginE
	.align		8
        /*0098*/ 	.dword	_ZN34_INTERNAL_cf18659c_4_k_cu_10e706b24cuda3std6ranges3__45__cpo4cendE
	.align		8
        /*00a0*/ 	.dword	_ZN34_INTERNAL_cf18659c_4_k_cu_10e706b24cuda3std6ranges3__45__cpo7advanceE
	.align		8
        /*00a8*/ 	.dword	_ZN34_INTERNAL_cf18659c_4_k_cu_10e706b24cuda3std6ranges3__45__cpo9iter_swapE
	.align		8
        /*00b0*/ 	.dword	_ZN34_INTERNAL_cf18659c_4_k_cu_10e706b24cuda3std6ranges3__45__cpo4nextE
	.align		8
        /*00b8*/ 	.dword	_ZN34_INTERNAL_cf18659c_4_k_cu_10e706b24cuda3std6ranges3__45__cpo4prevE
	.align		8
        /*00c0*/ 	.dword	_ZN34_INTERNAL_cf18659c_4_k_cu_10e706b24cuda3std6ranges3__45__cpo4dataE
	.align		8
        /*00c8*/ 	.dword	_ZN34_INTERNAL_cf18659c_4_k_cu_10e706b24cuda3std6ranges3__45__cpo5cdataE
	.align		8
        /*00d0*/ 	.dword	_ZN34_INTERNAL_cf18659c_4_k_cu_10e706b24cuda3std6ranges3__45__cpo4sizeE
	.align		8
        /*00d8*/ 	.dword	_ZN34_INTERNAL_cf18659c_4_k_cu_10e706b24cuda3std6ranges3__45__cpo5ssizeE
	.align		8
        /*00e0*/ 	.dword	_ZN34_INTERNAL_cf18659c_4_k_cu_10e706b24cuda3std6ranges3__45__cpo8distanceE
	.align		8
        /*00e8*/ 	.dword	_ZN34_INTERNAL_cf18659c_4_k_cu_10e706b26thrust24THRUST_300001_SM_1000_NS8cuda_cub3parE
	.align		8
        /*00f0*/ 	.dword	_ZN34_INTERNAL_cf18659c_4_k_cu_10e706b26thrust24THRUST_300001_SM_1000_NS8cuda_cub10par_nosyncE
	.align		8
        /*00f8*/ 	.dword	_ZN34_INTERNAL_cf18659c_4_k_cu_10e706b26thrust24THRUST_300001_SM_1000_NS6system6detail10sequential3seqE
	.align		8
        /*0100*/ 	.dword	_ZN34_INTERNAL_cf18659c_4_k_cu_10e706b26thrust24THRUST_300001_SM_1000_NS12placeholders2_1E
	.align		8
        /*0108*/ 	.dword	_ZN34_INTERNAL_cf18659c_4_k_cu_10e706b26thrust24THRUST_300001_SM_1000_NS12placeholders2_2E
	.align		8
        /*0110*/ 	.dword	_ZN34_INTERNAL_cf18659c_4_k_cu_10e706b26thrust24THRUST_300001_SM_1000_NS12placeholders2_3E
	.align		8
        /*0118*/ 	.dword	_ZN34_INTERNAL_cf18659c_4_k_cu_10e706b26thrust24THRUST_300001_SM_1000_NS12placeholders2_4E
	.align		8
        /*0120*/ 	.dword	_ZN34_INTERNAL_cf18659c_4_k_cu_10e706b26thrust24THRUST_300001_SM_1000_NS12placeholders2_5E
	.align		8
        /*0128*/ 	.dword	_ZN34_INTERNAL_cf18659c_4_k_cu_10e706b26thrust24THRUST_300001_SM_1000_NS12placeholders2_6E
	.align		8
        /*0130*/ 	.dword	_ZN34_INTERNAL_cf18659c_4_k_cu_10e706b26thrust24THRUST_300001_SM_1000_NS12placeholders2_7E
	.align		8
        /*0138*/ 	.dword	_ZN34_INTERNAL_cf18659c_4_k_cu_10e706b26thrust24THRUST_300001_SM_1000_NS12placeholders2_8E
	.align		8
        /*0140*/ 	.dword	_ZN34_INTERNAL_cf18659c_4_k_cu_10e706b26thrust24THRUST_300001_SM_1000_NS12placeholders2_9E
	.align		8
        /*0148*/ 	.dword	_ZN34_INTERNAL_cf18659c_4_k_cu_10e706b26thrust24THRUST_300001_SM_1000_NS12placeholders3_10E
	.align		8
        /*0150*/ 	.dword	_ZN34_INTERNAL_cf18659c_4_k_cu_10e706b26thrust24THRUST_300001_SM_1000_NS3seqE


//--------------------- .text._ZN3cub18CUB_300001_SM_10006detail11EmptyKernelIvEEvv --------------------------
	.section	.text._ZN3cub18CUB_300001_SM_10006detail11EmptyKernelIvEEvv,"ax",@progbits
	.align	128
        .global         _ZN3cub18CUB_300001_SM_10006detail11EmptyKernelIvEEvv
        .type           _ZN3cub18CUB_300001_SM_10006detail11EmptyKernelIvEEvv,@function
        .size           _ZN3cub18CUB_300001_SM_10006detail11EmptyKernelIvEEvv,(.L_x_2 - _ZN3cub18CUB_300001_SM_10006detail11EmptyKernelIvEEvv)
        .other          _ZN3cub18CUB_300001_SM_10006detail11EmptyKernelIvEEvv,@"STO_CUDA_ENTRY STV_DEFAULT"
_ZN3cub18CUB_300001_SM_10006detail11EmptyKernelIvEEvv:
.text._ZN3cub18CUB_300001_SM_10006detail11EmptyKernelIvEEvv:
[----:B------:R-:W-:Y:S01]  /*0000*/  LDC R1, c[0x0][0x37c] ;  /* 0x0000df00ff017b82 */ /* 0x000fe20000000800 */
[----:B------:R-:W-:Y:S05]  /*0010*/  EXIT ;  /* 0x000000000000794d */ /* 0x000fea0003800000 */
.L_x_0:
[----:B------:R-:W-:-:S00]  /*0020*/  BRA `(.L_x_0) ;  /* 0xfffffffc00fc7947 */ /* 0x000fc0000383ffff */
[----:B------:R-:W-:-:S00]  /*0030*/  NOP ;  /* 0x0000000000007918 */ /* 0x000fc00000000000 */
        /* <DEDUP_REMOVED lines=12> */
.L_x_2:


//--------------------- .text._Z7shift_rPjS_j     --------------------------
	.section	.text._Z7shift_rPjS_j,"ax",@progbits
	.align	128
        .global         _Z7shift_rPjS_j
        .type           _Z7shift_rPjS_j,@function
        .size           _Z7shift_rPjS_j,(.L_x_3 - _Z7shift_rPjS_j)
        .other          _Z7shift_rPjS_j,@"STO_CUDA_ENTRY STV_DEFAULT"
_Z7shift_rPjS_j:
.text._Z7shift_rPjS_j:
[----:B------:R-:W-:Y:S01]  /*0000*/  LDC R1, c[0x0][0x37c] ;  /* 0x0000df00ff017b82 */ /* 0x000fe20000000800 */
[----:B------:R-:W0:Y:S07]  /*0010*/  S2R R0, SR_TID.X ;  /* 0x0000000000007919 */ /* 0x000e2e0000002100 */
[----:B------:R-:W0:Y:S01]  /*0020*/  S2UR UR4, SR_CTAID.X ;  /* 0x00000000000479c3 */ /* 0x000e220000002500 */
[----:B------:R-:W1:Y:S07]  /*0030*/  LDCU UR6, c[0x0][0x390] ;  /* 0x00007200ff0677ac */ /* 0x000e6e0008000800 */
[----:B------:R-:W0:Y:S02]  /*0040*/  LDC R7, c[0x0][0x360] ;  /* 0x0000d800ff077b82 */ /* 0x000e240000000800 */
[----:B0-----:R-:W-:-:S05]  /*0050*/  IMAD R7, R7, UR4, R0 ;  /* 0x0000000407077c24 */ /* 0x001fca000f8e0200 */
[----:B-1----:R-:W-:-:S13]  /*0060*/  ISETP.GE.U32.AND P0, PT, R7, UR6, PT ;  /* 0x0000000607007c0c */ /* 0x002fda000bf06070 */
[----:B------:R-:W-:Y:S05]  /*0070*/  @P0 EXIT ;  /* 0x000000000000094d */ /* 0x000fea0003800000 */
[----:B------:R-:W0:Y:S01]  /*0080*/  LDC.64 R2, c[0x0][0x380] ;  /* 0x0000e000ff027b82 */ /* 0x000e220000000a00 */
[----:B------:R-:W1:Y:S01]  /*0090*/  LDCU.64 UR4, c[0x0][0x358] ;  /* 0x00006b00ff0477ac */ /* 0x000e620008000a00 */
[----:B------:R-:W-:-:S04]  /*00a0*/  LOP3.LUT R0, RZ, R7, RZ, 0x33, !PT ;  /* 0x00000007ff007212 */ /* 0x000fc800078e33ff */
[----:B------:R-:W-:-:S05]  /*00b0*/  IADD3 R5, PT, PT, R0, UR6, RZ ;  /* 0x0000000600057c10 */ /* 0x000fca000fffe0ff */
[----:B0-----:R-:W-:Y:S02]  /*00c0*/  IMAD.WIDE.U32 R2, R5, 0x4, R2 ;  /* 0x0000000405027825 */ /* 0x001fe400078e0002 */
[----:B------:R-:W0:Y:S04]  /*00d0*/  LDC.64 R4, c[0x0][0x388] ;  /* 0x0000e200ff047b82 */ /* 0x000e280000000a00 */
[----:B-1----:R-:W2:Y:S01]  /*00e0*/  LDG.E R3, desc[UR4][R2.64] ;  /* 0x0000000402037981 */ /* 0x002ea2000c1e1900 */
[----:B0-----:R-:W-:-:S05]  /*00f0*/  IMAD.WIDE R4, R7, 0x4, R4 ;  /* 0x0000000407047825 */ /* 0x001fca00078e0204 */
[----:B--2---:R-:W-:Y:S01]  /*0100*/  STG.E desc[UR4][R4.64], R3 ;  /* 0x0000000304007986 */ /* 0x004fe2000c101904 */
[----:B------:R-:W-:Y:S05]  /*0110*/  EXIT ;  /* 0x000000000000794d */ /* 0x000fea0003800000 */
.L_x_1:
        /* <DEDUP_REMOVED lines=14> */
.L_x_3:


//--------------------- .nv.shared.reserved.0     --------------------------
	.section	.nv.shared.reserved.0,"aw",@nobits
	.weak		__nv_reservedSMEM_offset_0_alias
	.size		__nv_reservedSMEM_offset_0_alias, 0, 64
	.other		__nv_reservedSMEM_offset_0_alias,@"STO_CUDA_RESERVED_SHARED STV_DEFAULT"
__nv_reservedSMEM_offset_0_alias:
	.zero		0
	.zero		64


//--------------------- .nv.global                --------------------------
	.section	.nv.global,"aw",@nobits
.nv.global:
	.type		_ZN34_INTERNAL_cf18659c_4_k_cu_10e706b26thrust24THRUST_300001_SM_1000_NS3seqE,@object
	.size		_ZN34_INTERNAL_cf18659c_4_k_cu_10e706b26thrust24THRUST_300001_SM_1000_NS3seqE,(_ZN34_INTERNAL_cf18659c_4_k_cu_10e706b24cuda3std3__48in_placeE - _ZN34_INTERNAL_cf18659c_4_k_cu_10e706b26thrust24THRUST_300001_SM_1000_NS3seqE)
_ZN34_INTERNAL_cf18659c_4_k_cu_10e706b26thrust24THRUST_300001_SM_1000_NS3seqE:
	.zero		1
	.type		_ZN34_INTERNAL_cf18659c_4_k_cu_10e706b24cuda3std3__48in_placeE,@object
	.size		_ZN34_INTERNAL_cf18659c_4_k_cu_10e706b24cuda3std3__48in_placeE,(_ZN34_INTERNAL_cf18659c_4_k_cu_10e706b24cuda3std6ranges3__45__cpo4sizeE - _ZN34_INTERNAL_cf18659c_4_k_cu_10e706b24cuda3std3__48in_placeE)
_ZN34_INTERNAL_cf18659c_4_k_cu_10e706b24cuda3std3__48in_placeE:
	.zero		1
	.type		_ZN34_INTERNAL_cf18659c_4_k_cu_10e706b24cuda3std6ranges3__45__cpo4sizeE,@object
	.size		_ZN34_INTERNAL_cf18659c_4_k_cu_10e706b24cuda3std6ranges3__45__cpo4sizeE,(_ZN34_INTERNAL_cf18659c_4_k_cu_10e706b26thrust24THRUST_300001_SM_1000_NS12placeholders2_3E - _ZN34_INTERNAL_cf18659c_4_k_cu_10e706b24cuda3std6ranges3__45__cpo4sizeE)
_ZN34_INTERNAL_cf18659c_4_k_cu_10e706b24cuda3std6ranges3__45__cpo4sizeE:
	.zero		1
	.type		_ZN34_INTERNAL_cf18659c_4_k_cu_10e706b26thrust24THRUST_300001_SM_1000_NS12placeholders2_3E,@object
	.size		_ZN34_INTERNAL_cf18659c_4_k_cu_10e706b26thrust24THRUST_300001_SM_1000_NS12placeholders2_3E,(_ZN34_INTERNAL_cf18659c_4_k_cu_10e706b24cuda3std3__45__cpo6cbeginE - _ZN34_INTERNAL_cf18659c_4_k_cu_10e706b26thrust24THRUST_300001_SM_1000_NS12placeholders2_3E)
_ZN34_INTERNAL_cf18659c_4_k_cu_10e706b26thrust24THRUST_300001_SM_1000_NS12placeholders2_3E:
	.zero		1
	.type		_ZN34_INTERNAL_cf18659c_4_k_cu_10e706b24cuda3std3__45__cpo6cbeginE,@object
	.size		_ZN34_INTERNAL_cf18659c_4_k_cu_10e706b24cuda3std3__45__cpo6cbeginE,(_ZN34_INTERNAL_cf18659c_4_k_cu_10e706b24cuda3std6ranges3__45__cpo6cbeginE - _ZN34_INTERNAL_cf18659c_4_k_cu_10e706b24cuda3std3__45__cpo6cbeginE)
_ZN34_INTERNAL_cf18659c_4_k_cu_10e706b24cuda3std3__45__cpo6cbeginE:
	.zero		1
	.type		_ZN34_INTERNAL_cf18659c_4_k_cu_10e706b24cuda3std6ranges3__45__cpo6cbeginE,@object
	.size		_ZN34_INTERNAL_cf18659c_4_k_cu_10e706b24cuda3std6ranges3__45__cpo6cbeginE,(_ZN34_INTERNAL_cf18659c_4_k_cu_10e706b26thrust24THRUST_300001_SM_1000_NS12placeholders2_7E - _ZN34_INTERNAL_cf18659c_4_k_cu_10e706b24cuda3std6ranges3__45__cpo6cbeginE)
_ZN34_INTERNAL_cf18659c_4_k_cu_10e706b24cuda3std6ranges3__45__cpo6cbeginE:
	.zero		1
	.type		_ZN34_INTERNAL_cf18659c_4_k_cu_10e706b26thrust24THRUST_300001_SM_1000_NS12placeholders2_7E,@object
	.size		_ZN34_INTERNAL_cf18659c_4_k_cu_10e706b26thrust24THRUST_300001_SM_1000_NS12placeholders2_7E,(_ZN34_INTERNAL_cf18659c_4_k_cu_10e706b24cuda3std3__45__cpo7crbeginE - _ZN34_INTERNAL_cf18659c_4_k_cu_10e706b26thrust24THRUST_300001_SM_1000_NS12placeholders2_7E)
_ZN34_INTERNAL_cf18659c_4_k_cu_10e706b26thrust24THRUST_300001_SM_1000_NS12placeholders2_7E:
	.zero		1
	.type		_ZN34_INTERNAL_cf18659c_4_k_cu_10e706b24cuda3std3__45__cpo7crbeginE,@object
	.size		_ZN34_INTERNAL_cf18659c_4_k_cu_10e706b24cuda3std3__45__cpo7crbeginE,(_ZN34_INTERNAL_cf18659c_4_k_cu_10e706b24cuda3std6ranges3__45__cpo4nextE - _ZN34_INTERNAL_cf18659c_4_k_cu_10e706b24cuda3std3__45__cpo7crbeginE)
_ZN34_INTERNAL_cf18659c_4_k_cu_10e706b24cuda3std3__45__cpo7crbeginE:
	.zero		1
	.type		_ZN34_INTERNAL_cf18659c_4_k_cu_10e706b24cuda3std6ranges3__45__cpo4nextE,@object
	.size		_ZN34_INTERNAL_cf18659c_4_k_cu_10e706b24cuda3std6ranges3__45__cpo4nextE,(_ZN34_INTERNAL_cf18659c_4_k_cu_10e706b24cuda3std6ranges3__45__cpo4swapE - _ZN34_INTERNAL_cf18659c_4_k_cu_10e706b24cuda3std6ranges3__45__cpo4nextE)
_ZN34_INTERNAL_cf18659c_4_k_cu_10e706b24cuda3std6ranges3__45__cpo4nextE:
	.zero		1
	.type		_ZN34_INTERNAL_cf18659c_4_k_cu_10e706b24cuda3std6ranges3__45__cpo4swapE,@object
	.size		_ZN34_INTERNAL_cf18659c_4_k_cu_10e706b24cuda3std6ranges3__45__cpo4swapE,(_ZN34_INTERNAL_cf18659c_4_k_cu_10e706b26thrust24THRUST_300001_SM_1000_NS8cuda_cub10par_nosyncE - _ZN34_INTERNAL_cf18659c_4_k_cu_10e706b24cuda3std6ranges3__45__cpo4swapE)
_ZN34_INTERNAL_cf18659c_4_k_cu_10e706b24cuda3std6ranges3__45__cpo4swapE:
	.zero		1
	.type		_ZN34_INTERNAL_cf18659c_4_k_cu_10e706b26thrust24THRUST_300001_SM_1000_NS8cuda_cub10par_nosyncE,@object
	.size		_ZN34_INTERNAL_cf18659c_4_k_cu_10e706b26thrust24THRUST_300001_SM_1000_NS8cuda_cub10par_nosyncE,(_ZN34_INTERNAL_cf18659c_4_k_cu_10e706b26thrust24THRUST_300001_SM_1000_NS12placeholders2_9E - _ZN34_INTERNAL_cf18659c_4_k_cu_10e706b26thrust24THRUST_300001_SM_1000_NS8cuda_cub10par_nosyncE)
_ZN34_INTERNAL_cf18659c_4_k_cu_10e706b26thrust24THRUST_300001_SM_1000_NS8cuda_cub10par_nosyncE:
	.zero		1
	.type		_ZN34_INTERNAL_cf18659c_4_k_cu_10e706b26thrust24THRUST_300001_SM_1000_NS12placeholders2_9E,@object
	.size		_ZN34_INTERNAL_cf18659c_4_k_cu_10e706b26thrust24THRUST_300001_SM_1000_NS12placeholders2_9E,(_ZN34_INTERNAL_cf18659c_4_k_cu_10e706b24cuda3std3__436_GLOBAL__N__cf18659c_4_k_cu_10e706b26ignoreE - _ZN34_INTERNAL_cf18659c_4_k_cu_10e706b26thrust24THRUST_300001_SM_1000_NS12placeholders2_9E)
_ZN34_INTERNAL_cf18659c_4_k_cu_10e706b26thrust24THRUST_300001_SM_1000_NS12placeholders2_9E:
	.zero		1
	.type		_ZN34_INTERNAL_cf18659c_4_k_cu_10e706b24cuda3std3__436_GLOBAL__N__cf18659c_4_k_cu_10e706b26ignoreE,@object
	.size		_ZN34_INTERNAL_cf18659c_4_k_cu_10e706b24cuda3std3__436_GLOBAL__N__cf18659c_4_k_cu_10e706b26ignoreE,(_ZN34_INTERNAL_cf18659c_4_k_cu_10e706b24cuda3std6ranges3__45__cpo4dataE - _ZN34_INTERNAL_cf18659c_4_k_cu_10e706b24cuda3std3__436_GLOBAL__N__cf18659c_4_k_cu_10e706b26ignoreE)
_ZN34_INTERNAL_cf18659c_4_k_cu_10e706b24cuda3std3__436_GLOBAL__N__cf18659c_4_k_cu_10e706b26ignoreE:
	.zero		1
	.type		_ZN34_INTERNAL_cf18659c_4_k_cu_10e706b24cuda3std6ranges3__45__cpo4dataE,@object
	.size		_ZN34_INTERNAL_cf18659c_4_k_cu_10e706b24cuda3std6ranges3__45__cpo4dataE,(_ZN34_INTERNAL_cf18659c_4_k_cu_10e706b26thrust24THRUST_300001_SM_1000_NS12placeholders2_1E - _ZN34_INTERNAL_cf18659c_4_k_cu_10e706b24cuda3std6ranges3__45__cpo4dataE)
_ZN34_INTERNAL_cf18659c_4_k_cu_10e706b24cuda3std6ranges3__45__cpo4dataE:
	.zero		1
	.type		_ZN34_INTERNAL_cf18659c_4_k_cu_10e706b26thrust24THRUST_300001_SM_1000_NS12placeholders2_1E,@object
	.size		_ZN34_INTERNAL_cf18659c_4_k_cu_10e706b26thrust24THRUST_300001_SM_1000_NS12placeholders2_1E,(_ZN34_INTERNAL_cf18659c_4_k_cu_10e706b24cuda3std3__45__cpo5beginE - _ZN34_INTERNAL_cf18659c_4_k_cu_10e706b26thrust24THRUST_300001_SM_1000_NS12placeholders2_1E)
_ZN34_INTERNAL_cf18659c_4_k_cu_10e706b26thrust24THRUST_300001_SM_1000_NS12placeholders2_1E:
	.zero		1
	.type		_ZN34_INTERNAL_cf18659c_4_k_cu_10e706b24cuda3std3__45__cpo5beginE,@object
	.size		_ZN34_INTERNAL_cf18659c_4_k_cu_10e706b24cuda3std3__45__cpo5beginE,(_ZN34_INTERNAL_cf18659c_4_k_cu_10e706b24cuda3std6ranges3__45__cpo5beginE - _ZN34_INTERNAL_cf18659c_4_k_cu_10e706b24cuda3std3__45__cpo5beginE)
_ZN34_INTERNAL_cf18659c_4_k_cu_10e706b24cuda3std3__45__cpo5beginE:
	.zero		1
	.type		_ZN34_INTERNAL_cf18659c_4_k_cu_10e706b24cuda3std6ranges3__45__cpo5beginE,@object
	.size		_ZN34_INTERNAL_cf18659c_4_k_cu_10e706b24cuda3std6ranges3__45__cpo5beginE,(_ZN34_INTERNAL_cf18659c_4_k_cu_10e706b26thrust24THRUST_300001_SM_1000_NS12placeholders2_5E - _ZN34_INTERNAL_cf18659c_4_k_cu_10e706b24cuda3std6ranges3__45__cpo5beginE)
_ZN34_INTERNAL_cf18659c_4_k_cu_10e706b24cuda3std6ranges3__45__cpo5beginE:
	.zero		1
	.type		_ZN34_INTERNAL_cf18659c_4_k_cu_10e706b26thrust24THRUST_300001_SM_1000_NS12placeholders2_5E,@object
	.size		_ZN34_INTERNAL_cf18659c_4_k_cu_10e706b26thrust24THRUST_300001_SM_1000_NS12placeholders2_5E,(_ZN34_INTERNAL_cf18659c_4_k_cu_10e706b24cuda3std3__45__cpo6rbeginE - _ZN34_INTERNAL_cf18659c_4_k_cu_10e706b26thrust24THRUST_300001_SM_1000_NS12placeholders2_5E)
_ZN34_INTERNAL_cf18659c_4_k_cu_10e706b26thrust24THRUST_300001_SM_1000_NS12placeholders2_5E:
	.zero		1
	.type		_ZN34_INTERNAL_cf18659c_4_k_cu_10e706b24cuda3std3__45__cpo6rbeginE,@object
	.size		_ZN34_INTERNAL_cf18659c_4_k_cu_10e706b24cuda3std3__45__cpo6rbeginE,(_ZN34_INTERNAL_cf18659c_4_k_cu_10e706b24cuda3std6ranges3__45__cpo7advanceE - _ZN34_INTERNAL_cf18659c_4_k_cu_10e706b24cuda3std3__45__cpo6rbeginE)
_ZN34_INTERNAL_cf18659c_4_k_cu_10e706b24cuda3std3__45__cpo6rbeginE:
	.zero		1
	.type		_ZN34_INTERNAL_cf18659c_4_k_cu_10e706b24cuda3std6ranges3__45__cpo7advanceE,@object
	.size		_ZN34_INTERNAL_cf18659c_4_k_cu_10e706b24cuda3std6ranges3__45__cpo7advanceE,(_ZN34_INTERNAL_cf18659c_4_k_cu_10e706b24cuda3std3__47nulloptE - _ZN34_INTERNAL_cf18659c_4_k_cu_10e706b24cuda3std6ranges3__45__cpo7advanceE)
_ZN34_INTERNAL_cf18659c_4_k_cu_10e706b24cuda3std6ranges3__45__cpo7advanceE:
	.zero		1
	.type		_ZN34_INTERNAL_cf18659c_4_k_cu_10e706b24cuda3std3__47nulloptE,@object
	.size		_ZN34_INTERNAL_cf18659c_4_k_cu_10e706b24cuda3std3__47nulloptE,(_ZN34_INTERNAL_cf18659c_4_k_cu_10e706b24cuda3std6ranges3__45__cpo8distanceE - _ZN34_INTERNAL_cf18659c_4_k_cu_10e706b24cuda3std3__47nulloptE)
_ZN34_INTERNAL_cf18659c_4_k_cu_10e706b24cuda3std3__47nulloptE:
	.zero		1
	.type		_ZN34_INTERNAL_cf18659c_4_k_cu_10e706b24cuda3std6ranges3__45__cpo8distanceE,@object
	.size		_ZN34_INTERNAL_cf18659c_4_k_cu_10e706b24cuda3std6ranges3__45__cpo8distanceE,(_ZN34_INTERNAL_cf18659c_4_k_cu_10e706b26thrust24THRUST_300001_SM_1000_NS12placeholders3_10E - _ZN34_INTERNAL_cf18659c_4_k_cu_10e706b24cuda3std6ranges3__45__cpo8distanceE)
_ZN34_INTERNAL_cf18659c_4_k_cu_10e706b24cuda3std6ranges3__45__cpo8distanceE:
	.zero		1
	.type		_ZN34_INTERNAL_cf18659c_4_k_cu_10e706b26thrust24THRUST_300001_SM_1000_NS12placeholders3_10E,@object
	.size		_ZN34_INTERNAL_cf18659c_4_k_cu_10e706b26thrust24THRUST_300001_SM_1000_NS12placeholders3_10E,(_ZN34_INTERNAL_cf18659c_4_k_cu_10e706b24cuda3std3__419piecewise_constructE - _ZN34_INTERNAL_cf18659c_4_k_cu_10e706b26thrust24THRUST_300001_SM_1000_NS12placeholders3_10E)
_ZN34_INTERNAL_cf18659c_4_k_cu_10e706b26thrust24THRUST_300001_SM_1000_NS12placeholders3_10E:
	.zero		1
	.type		_ZN34_INTERNAL_cf18659c_4_k_cu_10e706b24cuda3std3__419piecewise_constructE,@object
	.size		_ZN34_INTERNAL_cf18659c_4_k_cu_10e706b24cuda3std3__419piecewise_constructE,(_ZN34_INTERNAL_cf18659c_4_k_cu_10e706b24cuda3std6ranges3__45__cpo5cdataE - _ZN34_INTERNAL_cf18659c_4_k_cu_10e706b24cuda3std3__419piecewise_constructE)
_ZN34_INTERNAL_cf18659c_4_k_cu_10e706b24cuda3std3__419piecewise_constructE:
	.zero		1
	.type		_ZN34_INTERNAL_cf18659c_4_k_cu_10e706b24cuda3std6ranges3__45__cpo5cdataE,@object
	.size		_ZN34_INTERNAL_cf18659c_4_k_cu_10e706b24cuda3std6ranges3__45__cpo5cdataE,(_ZN34_INTERNAL_cf18659c_4_k_cu_10e706b26thrust24THRUST_300001_SM_1000_NS12placeholders2_2E - _ZN34_INTERNAL_cf18659c_4_k_cu_10e706b24cuda3std6ranges3__45__cpo5cdataE)
_ZN34_INTERNAL_cf18659c_4_k_cu_10e706b24cuda3std6ranges3__45__cpo5cdataE:
	.zero		1
	.type		_ZN34_INTERNAL_cf18659c_4_k_cu_10e706b26thrust24THRUST_300001_SM_1000_NS12placeholders2_2E,@object
	.size		_ZN34_INTERNAL_cf18659c_4_k_cu_10e706b26thrust24THRUST_300001_SM_1000_NS12placeholders2_2E,(_ZN34_INTERNAL_cf18659c_4_k_cu_10e706b24cuda3std3__45__cpo3endE - _ZN34_INTERNAL_cf18659c_4_k_cu_10e706b26thrust24THRUST_300001_SM_1000_NS12placeholders2_2E)
_ZN34_INTERNAL_cf18659c_4_k_cu_10e706b26thrust24THRUST_300001_SM_1000_NS12placeholders2_2E:
	.zero		1
	.type		_ZN34_INTERNAL_cf18659c_4_k_cu_10e706b24cuda3std3__45__cpo3endE,@object
	.size		_ZN34_INTERNAL_cf18659c_4_k_cu_10e706b24cuda3std3__45__cpo3endE,(_ZN34_INTERNAL_cf18659c_4_k_cu_10e706b24cuda3std6ranges3__45__cpo3endE - _ZN34_INTERNAL_cf18659c_4_k_cu_10e706b24cuda3std3__45__cpo3endE)
_ZN34_INTERNAL_cf18659c_4_k_cu_10e706b24cuda3std3__45__cpo3endE:
	.zero		1
	.type		_ZN34_INTERNAL_cf18659c_4_k_cu_10e706b24cuda3std6ranges3__45__cpo3endE,@object
	.size		_ZN34_INTERNAL_cf18659c_4_k_cu_10e706b24cuda3std6ranges3__45__cpo3endE,(_ZN34_INTERNAL_cf18659c_4_k_cu_10e706b26thrust24THRUST_300001_SM_1000_NS12placeholders2_6E - _ZN34_INTERNAL_cf18659c_4_k_cu_10e706b24cuda3std6ranges3__45__cpo3endE)
_ZN34_INTERNAL_cf18659c_4_k_cu_10e706b24cuda3std6ranges3__45__cpo3endE:
	.zero		1
	.type		_ZN34_INTERNAL_cf18659c_4_k_cu_10e706b26thrust24THRUST_300001_SM_1000_NS12placeholders2_6E,@object
	.size		_ZN34_INTERNAL_cf18659c_4_k_cu_10e706b26thrust24THRUST_300001_SM_1000_NS12placeholders2_6E,(_ZN34_INTERNAL_cf18659c_4_k_cu_10e706b24cuda3std3__45__cpo4rendE - _ZN34_INTERNAL_cf18659c_4_k_cu_10e706b26thrust24THRUST_300001_SM_1000_NS12placeholders2_6E)
_ZN34_INTERNAL_cf18659c_4_k_cu_10e706b26thrust24THRUST_300001_SM_1000_NS12placeholders2_6E:
	.zero		1
	.type		_ZN34_INTERNAL_cf18659c_4_k_cu_10e706b24cuda3std3__45__cpo4rendE,@object
	.size		_ZN34_INTERNAL_cf18659c_4_k_cu_10e706b24cuda3std3__45__cpo4rendE,(_ZN34_INTERNAL_cf18659c_4_k_cu_10e706b24cuda3std6ranges3__45__cpo9iter_swapE - _ZN34_INTERNAL_cf18659c_4_k_cu_10e706b24cuda3std3__45__cpo4rendE)
_ZN34_INTERNAL_cf18659c_4_k_cu_10e706b24cuda3std3__45__cpo4rendE:
	.zero		1
	.type		_ZN34_INTERNAL_cf18659c_4_k_cu_10e706b24cuda3std6ranges3__45__cpo9iter_swapE,@object
	.size		_ZN34_INTERNAL_cf18659c_4_k_cu_10e706b24cuda3std6ranges3__45__cpo9iter_swapE,(_ZN34_INTERNAL_cf18659c_4_k_cu_10e706b24cuda3std3__48unexpectE - _ZN34_INTERNAL_cf18659c_4_k_cu_10e706b24cuda3std6ranges3__45__cpo9iter_swapE)
_ZN34_INTERNAL_cf18659c_4_k_cu_10e706b24cuda3std6ranges3__45__cpo9iter_swapE:
	.zero		1
	.type		_ZN34_INTERNAL_cf18659c_4_k_cu_10e706b24cuda3std3__48unexpectE,@object
	.size		_ZN34_INTERNAL_cf18659c_4_k_cu_10e706b24cuda3std3__48unexpectE,(_ZN34_INTERNAL_cf18659c_4_k_cu_10e706b26thrust24THRUST_300001_SM_1000_NS8cuda_cub3parE - _ZN34_INTERNAL_cf18659c_4_k_cu_10e706b24cuda3std3__48unexpectE)
_ZN34_INTERNAL_cf18659c_4_k_cu_10e706b24cuda3std3__48unexpectE:
	.zero		1
	.type		_ZN34_INTERNAL_cf18659c_4_k_cu_10e706b26thrust24THRUST_300001_SM_1000_NS8cuda_cub3parE,@object
	.size		_ZN34_INTERNAL_cf18659c_4_k_cu_10e706b26thrust24THRUST_300001_SM_1000_NS8cuda_cub3parE,(_ZN34_INTERNAL_cf18659c_4_k_cu_10e706b26thrust24THRUST_300001_SM_1000_NS12placeholders2_4E - _ZN34_INTERNAL_cf18659c_4_k_cu_10e706b26thrust24THRUST_300001_SM_1000_NS8cuda_cub3parE)
_ZN34_INTERNAL_cf18659c_4_k_cu_10e706b26thrust24THRUST_300001_SM_1000_NS8cuda_cub3parE:
	.zero		1
	.type		_ZN34_INTERNAL_cf18659c_4_k_cu_10e706b26thrust24THRUST_300001_SM_1000_NS12placeholders2_4E,@object
	.size		_ZN34_INTERNAL_cf18659c_4_k_cu_10e706b26thrust24THRUST_300001_SM_1000_NS12placeholders2_4E,(_ZN34_INTERNAL_cf18659c_4_k_cu_10e706b24cuda3std3__45__cpo4cendE - _ZN34_INTERNAL_cf18659c_4_k_cu_10e706b26thrust24THRUST_300001_SM_1000_NS12placeholders2_4E)
_ZN34_INTERNAL_cf18659c_4_k_cu_10e706b26thrust24THRUST_300001_SM_1000_NS12placeholders2_4E:
	.zero		1
	.type		_ZN34_INTERNAL_cf18659c_4_k_cu_10e706b24cuda3std3__45__cpo4cendE,@object
	.size		_ZN34_INTERNAL_cf18659c_4_k_cu_10e706b24cuda3std3__45__cpo4cendE,(_ZN34_INTERNAL_cf18659c_4_k_cu_10e706b24cuda3std6ranges3__45__cpo4cendE - _ZN34_INTERNAL_cf18659c_4_k_cu_10e706b24cuda3std3__45__cpo4cendE)
_ZN34_INTERNAL_cf18659c_4_k_cu_10e706b24cuda3std3__45__cpo4cendE:
	.zero		1
	.type		_ZN34_INTERNAL_cf18659c_4_k_cu_10e706b24cuda3std6ranges3__45__cpo4cendE,@object
	.size		_ZN34_INTERNAL_cf18659c_4_k_cu_10e706b24cuda3std6ranges3__45__cpo4cendE,(_ZN34_INTERNAL_cf18659c_4_k_cu_10e706b24cuda3std3__420unreachable_sentinelE - _ZN34_INTERNAL_cf18659c_4_k_cu_10e706b24cuda3std6ranges3__45__cpo4cendE)
_ZN34_INTERNAL_cf18659c_4_k_cu_10e706b24cuda3std6ranges3__45__cpo4cendE:
	.zero		1
	.type		_ZN34_INTERNAL_cf18659c_4_k_cu_10e706b24cuda3std3__420unreachable_sentinelE,@object
	.size		_ZN34_INTERNAL_cf18659c_4_k_cu_10e706b24cuda3std3__420unreachable_sentinelE,(_ZN34_INTERNAL_cf18659c_4_k_cu_10e706b24cuda3std6ranges3__45__cpo5ssizeE - _ZN34_INTERNAL_cf18659c_4_k_cu_10e706b24cuda3std3__420unreachable_sentinelE)
_ZN34_INTERNAL_cf18659c_4_k_cu_10e706b24cuda3std3__420unreachable_sentinelE:
	.zero		1
	.type		_ZN34_INTERNAL_cf18659c_4_k_cu_10e706b24cuda3std6ranges3__45__cpo5ssizeE,@object
	.size		_ZN34_INTERNAL_cf18659c_4_k_cu_10e706b24cuda3std6ranges3__45__cpo5ssizeE,(_ZN34_INTERNAL_cf18659c_4_k_cu_10e706b26thrust24THRUST_300001_SM_1000_NS12placeholders2_8E - _ZN34_INTERNAL_cf18659c_4_k_cu_10e706b24cuda3std6ranges3__45__cpo5ssizeE)
_ZN34_INTERNAL_cf18659c_4_k_cu_10e706b24cuda3std6ranges3__45__cpo5ssizeE:
	.zero		1
	.type		_ZN34_INTERNAL_cf18659c_4_k_cu_10e706b26thrust24THRUST_300001_SM_1000_NS12placeholders2_8E,@object
	.size		_ZN34_INTERNAL_cf18659c_4_k_cu_10e706b26thrust24THRUST_300001_SM_1000_NS12placeholders2_8E,(_ZN34_INTERNAL_cf18659c_4_k_cu_10e706b24cuda3std3__45__cpo5crendE - _ZN34_INTERNAL_cf18659c_4_k_cu_10e706b26thrust24THRUST_300001_SM_1000_NS12placeholders2_8E)
_ZN34_INTERNAL_cf18659c_4_k_cu_10e706b26thrust24THRUST_300001_SM_1000_NS12placeholders2_8E:
	.zero		1
	.type		_ZN34_INTERNAL_cf18659c_4_k_cu_10e706b24cuda3std3__45__cpo5crendE,@object
	.size		_ZN34_INTERNAL_cf18659c_4_k_cu_10e706b24cuda3std3__45__cpo5crendE,(_ZN34_INTERNAL_cf18659c_4_k_cu_10e706b24cuda3std6ranges3__45__cpo4prevE - _ZN34_INTERNAL_cf18659c_4_k_cu_10e706b24cuda3std3__45__cpo5crendE)
_ZN34_INTERNAL_cf18659c_4_k_cu_10e706b24cuda3std3__45__cpo5crendE:
	.zero		1
	.type		_ZN34_INTERNAL_cf18659c_4_k_cu_10e706b24cuda3std6ranges3__45__cpo4prevE,@object
	.size		_ZN34_INTERNAL_cf18659c_4_k_cu_10e706b24cuda3std6ranges3__45__cpo4prevE,(_ZN34_INTERNAL_cf18659c_4_k_cu_10e706b24cuda3std6ranges3__45__cpo9iter_moveE - _ZN34_INTERNAL_cf18659c_4_k_cu_10e706b24cuda3std6ranges3__45__cpo4prevE)
_ZN34_INTERNAL_cf18659c_4_k_cu_10e706b24cuda3std6ranges3__45__cpo4prevE:
	.zero		1
	.type		_ZN34_INTERNAL_cf18659c_4_k_cu_10e706b24cuda3std6ranges3__45__cpo9iter_moveE,@object
	.size		_ZN34_INTERNAL_cf18659c_4_k_cu_10e706b24cuda3std6ranges3__45__cpo9iter_moveE,(_ZN34_INTERNAL_cf18659c_4_k_cu_10e706b26thrust24THRUST_300001_SM_1000_NS6system6detail10sequential3seqE - _ZN34_INTERNAL_cf18659c_4_k_cu_10e706b24cuda3std6ranges3__45__cpo9iter_moveE)
_ZN34_INTERNAL_cf18659c_4_k_cu_10e706b24cuda3std6ranges3__45__cpo9iter_moveE:
	.zero		1
	.type		_ZN34_INTERNAL_cf18659c_4_k_cu_10e706b26thrust24THRUST_300001_SM_1000_NS6system6detail10sequential3seqE,@object
	.size		_ZN34_INTERNAL_cf18659c_4_k_cu_10e706b26thrust24THRUST_300001_SM_1000_NS6system6detail10sequential3seqE,(.L_31 - _ZN34_INTERNAL_cf18659c_4_k_cu_10e706b26thrust24THRUST_300001_SM_1000_NS6system6detail10sequential3seqE)
_ZN34_INTERNAL_cf18659c_4_k_cu_10e706b26thrust24THRUST_300001_SM_1000_NS6system6detail10sequential3seqE:
	.zero		1
.L_31:


//--------------------- .nv.constant0._ZN3cub18CUB_300001_SM_10006detail11EmptyKernelIvEEvv --------------------------
	.section	.nv.constant0._ZN3cub18CUB_300001_SM_10006detail11EmptyKernelIvEEvv,"a",@progbits
	.sectionflags	@""
	.align	4
.nv.constant0._ZN3cub18CUB_300001_SM_10006detail11EmptyKernelIvEEvv:
	.zero		896


//--------------------- .nv.constant0._Z7shift_rPjS_j --------------------------
	.section	.nv.constant0._Z7shift_rPjS_j,"a",@progbits
	.sectionflags	@""
	.align	4
.nv.constant0._Z7shift_rPjS_j:
	.zero		916


//--------------------- SYMBOLS --------------------------

	.type		.nv.reservedSmem.offset0,@object
	.size		.nv.reservedSmem.offset0,0x4
